	.headerflags	@"EF_CUDA_TEXMODE_UNIFIED EF_CUDA_64BIT_ADDRESS EF_CUDA_ACCELERATORS EF_CUDA_SM90 EF_CUDA_VIRTUAL_SM(EF_CUDA_SM90)"
	.elftype	@"ET_EXEC"


//--------------------- .nv.info                  --------------------------
	.section	.nv.info,"",@"SHT_CUDA_INFO"
	.align	4


	//----- nvinfo : EIATTR_REGCOUNT
	.align		4
        /*0000*/ 	.byte	0x04, 0x2f
        /*0002*/ 	.short	(.L_1 - .L_0)
	.align		4
.L_0:
        /*0004*/ 	.word	index@(triton_poi_fused_convolution_55)
        /*0008*/ 	.word	0x00000020


	//----- nvinfo : EIATTR_MIN_STACK_SIZE
	.align		4
.L_1:
        /*000c*/ 	.byte	0x04, 0x12
        /*000e*/ 	.short	(.L_3 - .L_2)
	.align		4
.L_2:
        /*0010*/ 	.word	index@(triton_poi_fused_convolution_55)
        /*0014*/ 	.word	0x00000000


	//----- nvinfo : EIATTR_FRAME_SIZE
	.align		4
.L_3:
        /*0018*/ 	.byte	0x04, 0x11
        /*001a*/ 	.short	(.L_5 - .L_4)
	.align		4
.L_4:
        /*001c*/ 	.word	index@(triton_poi_fused_convolution_55)
        /*0020*/ 	.word	0x00000000


	//----- nvinfo : EIATTR_MIN_STACK_SIZE
	.align		4
.L_5:
        /*0024*/ 	.byte	0x04, 0x12
        /*0026*/ 	.short	(.L_7 - .L_6)
	.align		4
.L_6:
        /*0028*/ 	.word	index@(triton_poi_fused_convolution_55)
        /*002c*/ 	.word	0x00000000
.L_7:


//--------------------- .nv.info.triton_poi_fused_convolution_55 --------------------------
	.section	.nv.info.triton_poi_fused_convolution_55,"",@"SHT_CUDA_INFO"
	.sectionflags	@""
	.align	4


	//----- nvinfo : EIATTR_CUDA_API_VERSION
	.align		4
        /*0000*/ 	.byte	0x04, 0x37
        /*0002*/ 	.short	(.L_9 - .L_8)
.L_8:
        /*0004*/ 	.word	0x0000007c


	//----- nvinfo : EIATTR_KPARAM_INFO
	.align		4
.L_9:
        /*0008*/ 	.byte	0x04, 0x17
        /*000a*/ 	.short	(.L_11 - .L_10)
.L_10:
        /*000c*/ 	.word	0x00000000
        /*0010*/ 	.short	0x0004
        /*0012*/ 	.short	0x001c
        /*0014*/ 	.byte	0x00, 0xf0, 0x11, 0x00


	//----- nvinfo : EIATTR_KPARAM_INFO
	.align		4
.L_11:
        /*0018*/ 	.byte	0x04, 0x17
        /*001a*/ 	.short	(.L_13 - .L_12)
.L_12:
        /*001c*/ 	.word	0x00000000
        /*0020*/ 	.short	0x0003
        /*0022*/ 	.short	0x0018
        /*0024*/ 	.byte	0x00, 0xf0, 0x11, 0x00


	//----- nvinfo : EIATTR_KPARAM_INFO
	.align		4
.L_13:
        /*0028*/ 	.byte	0x04, 0x17
        /*002a*/ 	.short	(.L_15 - .L_14)
.L_14:
        /*002c*/ 	.word	0x00000000
        /*0030*/ 	.short	0x0002
        /*0032*/ 	.short	0x0010
        /*0034*/ 	.byte	0x00, 0xf4, 0x21, 0x00


	//----- nvinfo : EIATTR_KPARAM_INFO
	.align		4
.L_15:
        /*0038*/ 	.byte	0x04, 0x17
        /*003a*/ 	.short	(.L_17 - .L_16)
.L_16:
        /*003c*/ 	.word	0x00000000
        /*0040*/ 	.short	0x0001
        /*0042*/ 	.short	0x0008
        /*0044*/ 	.byte	0x00, 0xf4, 0x21, 0x00


	//----- nvinfo : EIATTR_KPARAM_INFO
	.align		4
.L_17:
        /*0048*/ 	.byte	0x04, 0x17
        /*004a*/ 	.short	(.L_19 - .L_18)
.L_18:
        /*004c*/ 	.word	0x00000000
        /*0050*/ 	.short	0x0000
        /*0052*/ 	.short	0x0000
        /*0054*/ 	.byte	0x00, 0xf4, 0x21, 0x00


	//----- nvinfo : EIATTR_SPARSE_MMA_MASK
	.align		4
.L_19:
        /*0058*/ 	.byte	0x03, 0x50
        /*005a*/ 	.short	0x0000


	//----- nvinfo : EIATTR_MAXREG_COUNT
	.align		4
        /*005c*/ 	.byte	0x03, 0x1b
        /*005e*/ 	.short	0x00ff


	//----- nvinfo : EIATTR_EXIT_INSTR_OFFSETS
	.align		4
        /*0060*/ 	.byte	0x04, 0x1c
        /*0062*/ 	.short	(.L_21 - .L_20)


	//   ....[0]....
.L_20:
        /*0064*/ 	.word	0x00000530


	//   ....[1]....
        /*0068*/ 	.word	0x00000550


	//----- nvinfo : EIATTR_REQNTID
	.align		4
.L_21:
        /*006c*/ 	.byte	0x04, 0x10
        /*006e*/ 	.short	(.L_23 - .L_22)
.L_22:
        /*0070*/ 	.word	0x00000080
        /*0074*/ 	.word	0x00000001
        /*0078*/ 	.word	0x00000001


	//----- nvinfo : EIATTR_CBANK_PARAM_SIZE
	.align		4
.L_23:
        /*007c*/ 	.byte	0x03, 0x19
        /*007e*/ 	.short	0x0020


	//----- nvinfo : EIATTR_PARAM_CBANK
	.align		4
        /*0080*/ 	.byte	0x04, 0x0a
        /*0082*/ 	.short	(.L_25 - .L_24)
	.align		4
.L_24:
        /*0084*/ 	.word	index@(.nv.constant0.triton_poi_fused_convolution_55)
        /*0088*/ 	.short	0x0210
        /*008a*/ 	.short	0x0020


	//----- nvinfo : EIATTR_SW_WAR
	.align		4
.L_25:
        /*008c*/ 	.byte	0x04, 0x36
        /*008e*/ 	.short	(.L_27 - .L_26)
.L_26:
        /*0090*/ 	.word	0x00000008
.L_27:


//--------------------- .nv.callgraph             --------------------------
	.section	.nv.callgraph,"",@"SHT_CUDA_CALLGRAPH"
	.align	4
	.sectionentsize	8
	.align		4
        /*0000*/ 	.word	0x00000000
	.align		4
        /*0004*/ 	.word	0xffffffff
	.align		4
        /*0008*/ 	.word	0x00000000
	.align		4
        /*000c*/ 	.word	0xfffffffe
	.align		4
        /*0010*/ 	.word	0x00000000
	.align		4
        /*0014*/ 	.word	0xfffffffd
	.align		4
        /*0018*/ 	.word	0x00000000
	.align		4
        /*001c*/ 	.word	0xfffffffc


//--------------------- .text.triton_poi_fused_convolution_55 --------------------------
	.section	.text.triton_poi_fused_convolution_55,"ax",@progbits
	.align	128
        .global         triton_poi_fused_convolution_55
        .type           triton_poi_fused_convolution_55,@function
        .size           triton_poi_fused_convolution_55,(.L_x_1 - triton_poi_fused_convolution_55)
        .other          triton_poi_fused_convolution_55,@"STO_CUDA_ENTRY STV_DEFAULT"
triton_poi_fused_convolution_55:
.text.triton_poi_fused_convolution_55:
[----:B------:R-:W0:Y:S01]  /*0000*/  LDC R1, c[0x0][0x28] ;  /* 0x00000a00ff017b82 */ /* 0x000e220000000800 */
[----:B------:R-:W1:Y:S07]  /*0010*/  S2R R2, SR_TID.X ;  /* 0x0000000000027919 */ /* 0x000e6e0000002100 */
[----:B------:R-:W2:Y:S01]  /*0020*/  LDC.64 R12, c[0x0][0x210] ;  /* 0x00008400ff0c7b82 */ /* 0x000ea20000000a00 */
[----:B------:R-:W-:Y:S01]  /*0030*/  HFMA2.MMA R29, -RZ, RZ, 0, 0 ;  /* 0x00000000ff1d7435 */ /* 0x000fe200000001ff */
[----:B------:R-:W-:Y:S01]  /*0040*/  ULDC.64 UR4, c[0x0][0x208] ;  /* 0x0000820000047ab9 */ /* 0x000fe20000000a00 */
[----:B------:R-:W3:Y:S01]  /*0050*/  S2R R3, SR_CTAID.Y ;  /* 0x0000000000037919 */ /* 0x000ee20000002600 */
[----:B------:R-:W4:Y:S04]  /*0060*/  S2R R27, SR_CTAID.X ;  /* 0x00000000001b7919 */ /* 0x000f280000002500 */
[----:B------:R-:W5:Y:S01]  /*0070*/  LDC.64 R14, c[0x0][0x218] ;  /* 0x00008600ff0e7b82 */ /* 0x000f620000000a00 */
[----:B-1----:R-:W-:-:S04]  /*0080*/  LOP3.LUT R2, R2, 0x7f, RZ, 0xc0, !PT ;  /* 0x0000007f02027812 */ /* 0x002fc800078ec0ff */
[----:B---3--:R-:W-:Y:S01]  /*0090*/  LEA R3, R3, R2, 0x8 ;  /* 0x0000000203037211 */ /* 0x008fe200078e40ff */
[----:B------:R-:W-:Y:S01]  /*00a0*/  HFMA2.MMA R2, -RZ, RZ, 0, 0 ;  /* 0x00000000ff027435 */ /* 0x000fe200000001ff */
[----:B----4-:R-:W-:-:S04]  /*00b0*/  SHF.L.U32 R4, R27, 0x2, RZ ;  /* 0x000000021b047819 */ /* 0x010fc800000006ff */
[----:B------:R-:W-:Y:S02]  /*00c0*/  ISETP.GE.AND P0, PT, R4, 0x4, PT ;  /* 0x000000040400780c */ /* 0x000fe40003f06270 */
[----:B------:R-:W-:-:S03]  /*00d0*/  MOV R4, RZ ;  /* 0x000000ff00047202 */ /* 0x000fc60000000f00 */
[C---:B------:R-:W-:Y:S01]  /*00e0*/  IMAD.HI R0, R3.reuse, -0x7f7f7f7f, R2 ;  /* 0x8080808103007827 */ /* 0x040fe200078e0202 */
[----:B------:R-:W-:-:S04]  /*00f0*/  ISETP.LT.AND P1, PT, R3, 0x3fc, !P0 ;  /* 0x000003fc0300780c */ /* 0x000fc80004721270 */
[----:B------:R-:W-:-:S04]  /*0100*/  SHF.R.U32.HI R5, RZ, 0x1f, R0 ;  /* 0x0000001fff057819 */ /* 0x000fc80000011600 */
[----:B------:R-:W-:Y:S02]  /*0110*/  LEA.HI.SX32 R2, R0, R5, 0x19 ;  /* 0x0000000500027211 */ /* 0x000fe400078fcaff */
[----:B------:R-:W-:-:S03]  /*0120*/  IADD3 R5, R3, 0x80, RZ ;  /* 0x0000008003057810 */ /* 0x000fc60007ffe0ff */
[----:B------:R-:W-:Y:S02]  /*0130*/  IMAD R21, R2, -0xff, R3 ;  /* 0xffffff0102157824 */ /* 0x000fe400078e0203 */
[----:B------:R-:W-:-:S04]  /*0140*/  IMAD.HI R16, R5, -0x7f7f7f7f, R4 ;  /* 0x8080808105107827 */ /* 0x000fc800078e0204 */
[----:B------:R-:W-:Y:S01]  /*0150*/  IMAD R4, R27, 0x3fc, RZ ;  /* 0x000003fc1b047824 */ /* 0x000fe200078e02ff */
[----:B------:R-:W-:Y:S01]  /*0160*/  SHF.R.U32.HI R7, RZ, 0x1f, R16 ;  /* 0x0000001fff077819 */ /* 0x000fe20000011610 */
[----:B------:R-:W-:-:S03]  /*0170*/  IMAD R11, R2, 0x3fc, R21 ;  /* 0x000003fc020b7824 */ /* 0x000fc600078e0215 */
[----:B------:R-:W-:Y:S01]  /*0180*/  LEA.HI.SX32 R16, R16, R7, 0x19 ;  /* 0x0000000710107211 */ /* 0x000fe200078fcaff */
[----:B------:R-:W-:Y:S01]  /*0190*/  IMAD R9, R27, 0x3fc, R11 ;  /* 0x000003fc1b097824 */ /* 0x000fe200078e020b */
[----:B------:R-:W-:Y:S01]  /*01a0*/  IADD3 R2, R4, 0x1fe, RZ ;  /* 0x000001fe04027810 */ /* 0x000fe20007ffe0ff */
[----:B------:R-:W-:Y:S01]  /*01b0*/  VIADD R0, R4, 0xff ;  /* 0x000000ff04007836 */ /* 0x000fe20000000000 */
[----:B------:R-:W-:Y:S01]  /*01c0*/  IADD3 R4, R4, 0x2fd, RZ ;  /* 0x000002fd04047810 */ /* 0x000fe20007ffe0ff */
[----:B------:R-:W-:Y:S02]  /*01d0*/  IMAD R17, R16, -0xff, R5 ;  /* 0xffffff0110117824 */ /* 0x000fe400078e0205 */
[----:B--2---:R-:W-:Y:S01]  /*01e0*/  IMAD.WIDE R8, R9, 0x4, R12 ;  /* 0x0000000409087825 */ /* 0x004fe200078e020c */
[----:B------:R-:W-:-:S03]  /*01f0*/  IADD3 R7, R0, R11, RZ ;  /* 0x0000000b00077210 */ /* 0x000fc60007ffe0ff */
[----:B------:R-:W-:Y:S01]  /*0200*/  IMAD.IADD R10, R2, 0x1, R11 ;  /* 0x00000001020a7824 */ /* 0x000fe200078e020b */
[----:B------:R-:W-:Y:S01]  /*0210*/  IADD3 R11, R4, R11, RZ ;  /* 0x0000000b040b7210 */ /* 0x000fe20007ffe0ff */
[----:B------:R-:W-:Y:S01]  /*0220*/  IMAD R16, R16, 0x3fc, R17 ;  /* 0x000003fc10107824 */ /* 0x000fe200078e0211 */
[----:B------:R-:W-:Y:S01]  /*0230*/  ISETP.GE.AND P2, PT, R3, 0x3fc, PT ;  /* 0x000003fc0300780c */ /* 0x000fe20003f46270 */
[----:B------:R1:W2:Y:S01]  /*0240*/  @P1 LDG.E.EL R29, desc[UR4][R8.64] ;  /* 0x00000004081d1981 */ /* 0x0002a2000c2e1900 */
[----:B------:R-:W-:Y:S02]  /*0250*/  CS2R R18, SRZ ;  /* 0x0000000000127805 */ /* 0x000fe4000001ff00 */
[----:B------:R-:W-:Y:S02]  /*0260*/  CS2R R22, SRZ ;  /* 0x0000000000167805 */ /* 0x000fe4000001ff00 */
[----:B------:R-:W-:Y:S01]  /*0270*/  IADD3 R2, R2, R16, RZ ;  /* 0x0000001002027210 */ /* 0x000fe20007ffe0ff */
[----:B------:R-:W-:Y:S01]  /*0280*/  IMAD.WIDE R6, R7, 0x4, R12 ;  /* 0x0000000407067825 */ /* 0x000fe200078e020c */
[----:B------:R-:W-:-:S02]  /*0290*/  MOV R25, RZ ;  /* 0x000000ff00197202 */ /* 0x000fc40000000f00 */
[----:B------:R-:W-:Y:S01]  /*02a0*/  ISETP.LT.AND P0, PT, R5, 0x3fc, !P0 ;  /* 0x000003fc0500780c */ /* 0x000fe20004701270 */
[----:B-----5:R-:W-:Y:S01]  /*02b0*/  IMAD.WIDE R20, R21, 0x4, R14 ;  /* 0x0000000415147825 */ /* 0x020fe200078e020e */
[----:B------:R-:W-:Y:S01]  /*02c0*/  ISETP.GE.AND P3, PT, R5, 0x3fc, PT ;  /* 0x000003fc0500780c */ /* 0x000fe20003f66270 */
[----:B------:R-:W3:Y:S02]  /*02d0*/  @P1 LDG.E.EL R23, desc[UR4][R6.64] ;  /* 0x0000000406171981 */ /* 0x000ee4000c2e1900 */
[--C-:B-1----:R-:W-:Y:S01]  /*02e0*/  IMAD.WIDE R8, R10, 0x4, R12.reuse ;  /* 0x000000040a087825 */ /* 0x102fe200078e020c */
[----:B------:R-:W-:Y:S01]  /*02f0*/  IADD3 R0, R0, R16, RZ ;  /* 0x0000001000007210 */ /* 0x000fe20007ffe0ff */
[----:B------:R1:W2:Y:S02]  /*0300*/  @!P2 LDG.E.EL R22, desc[UR4][R20.64] ;  /* 0x000000041416a981 */ /* 0x0002a4000c2e1900 */
[----:B------:R-:W-:Y:S01]  /*0310*/  IMAD.WIDE R10, R11, 0x4, R12 ;  /* 0x000000040b0a7825 */ /* 0x000fe200078e020c */
[----:B------:R-:W-:Y:S01]  /*0320*/  IADD3 R4, R4, R16, RZ ;  /* 0x0000001004047210 */ /* 0x000fe20007ffe0ff */
[----:B------:R-:W4:Y:S02]  /*0330*/  @P1 LDG.E.EL R25, desc[UR4][R8.64] ;  /* 0x0000000408191981 */ /* 0x000f24000c2e1900 */
[----:B------:R-:W-:-:S02]  /*0340*/  IMAD R16, R27, 0x3fc, R16 ;  /* 0x000003fc1b107824 */ /* 0x000fc400078e0210 */
[----:B------:R5:W4:Y:S01]  /*0350*/  @P1 LDG.E.EL R19, desc[UR4][R10.64] ;  /* 0x000000040a131981 */ /* 0x000b22000c2e1900 */
[----:B------:R-:W-:Y:S01]  /*0360*/  IMAD.WIDE R14, R17, 0x4, R14 ;  /* 0x00000004110e7825 */ /* 0x000fe200078e020e */
[----:B-1----:R-:W1:Y:S03]  /*0370*/  LDC.64 R20, c[0x0][0x220] ;  /* 0x00008800ff147b82 */ /* 0x002e660000000a00 */
[----:B------:R-:W-:-:S04]  /*0380*/  IMAD.WIDE R6, R16, 0x4, R12 ;  /* 0x0000000410067825 */ /* 0x000fc800078e020c */
[--C-:B0----5:R-:W-:Y:S01]  /*0390*/  IMAD.WIDE R10, R2, 0x4, R12.reuse ;  /* 0x00000004020a7825 */ /* 0x121fe200078e020c */
[----:B------:R-:W-:Y:S01]  /*03a0*/  HFMA2.MMA R2, -RZ, RZ, 0, 0 ;  /* 0x00000000ff027435 */ /* 0x000fe200000001ff */
[----:B------:R-:W-:Y:S02]  /*03b0*/  CS2R R16, SRZ ;  /* 0x0000000000107805 */ /* 0x000fe4000001ff00 */
[----:B------:R-:W-:-:S04]  /*03c0*/  IMAD.WIDE R8, R0, 0x4, R12 ;  /* 0x0000000400087825 */ /* 0x000fc800078e020c */
[----:B------:R-:W-:Y:S01]  /*03d0*/  IMAD.MOV.U32 R0, RZ, RZ, RZ ;  /* 0x000000ffff007224 */ /* 0x000fe200078e00ff */
[----:B------:R-:W5:Y:S01]  /*03e0*/  @!P3 LDG.E.EL R17, desc[UR4][R14.64] ;  /* 0x000000040e11b981 */ /* 0x000f62000c2e1900 */
[----:B------:R-:W-:-:S03]  /*03f0*/  IMAD.WIDE R12, R4, 0x4, R12 ;  /* 0x00000004040c7825 */ /* 0x000fc600078e020c */
[----:B------:R1:W5:Y:S04]  /*0400*/  @P0 LDG.E.EL R2, desc[UR4][R8.64] ;  /* 0x0000000408020981 */ /* 0x000368000c2e1900 */
[----:B------:R4:W5:Y:S04]  /*0410*/  @P0 LDG.E.EL R0, desc[UR4][R6.64] ;  /* 0x0000000406000981 */ /* 0x000968000c2e1900 */
[----:B------:R-:W5:Y:S04]  /*0420*/  @P0 LDG.E.EL R16, desc[UR4][R10.64] ;  /* 0x000000040a100981 */ /* 0x000f68000c2e1900 */
[----:B------:R5:W5:Y:S01]  /*0430*/  @P0 LDG.E.EL R18, desc[UR4][R12.64] ;  /* 0x000000040c120981 */ /* 0x000b62000c2e1900 */
[----:B------:R-:W-:-:S04]  /*0440*/  IADD3 R3, R3, R27, RZ ;  /* 0x0000001b03037210 */ /* 0x000fc80007ffe0ff */
[----:B------:R-:W-:Y:S02]  /*0450*/  SHF.L.U32 R3, R3, 0x2, RZ ;  /* 0x0000000203037819 */ /* 0x000fe400000006ff */
[----:B------:R-:W-:-:S03]  /*0460*/  IADD3 R27, R5, R27, RZ ;  /* 0x0000001b051b7210 */ /* 0x000fc60007ffe0ff */
[----:B-1----:R-:W-:Y:S01]  /*0470*/  IMAD.WIDE R8, R3, 0x4, R20 ;  /* 0x0000000403087825 */ /* 0x002fe200078e0214 */
[----:B------:R-:W-:-:S05]  /*0480*/  SHF.L.U32 R27, R27, 0x2, RZ ;  /* 0x000000021b1b7819 */ /* 0x000fca00000006ff */
[----:B------:R-:W-:-:S04]  /*0490*/  IMAD.WIDE R20, R27, 0x4, R20 ;  /* 0x000000041b147825 */ /* 0x000fc800078e0214 */
[C---:B--2---:R-:W-:Y:S01]  /*04a0*/  FADD R4, R22.reuse, R29 ;  /* 0x0000001d16047221 */ /* 0x044fe20000000000 */
[C---:B---3--:R-:W-:Y:S01]  /*04b0*/  FADD R5, R22.reuse, R23 ;  /* 0x0000001716057221 */ /* 0x048fe20000000000 */
[C---:B----4-:R-:W-:Y:S01]  /*04c0*/  FADD R6, R22.reuse, R25 ;  /* 0x0000001916067221 */ /* 0x050fe20000000000 */
[----:B------:R-:W-:-:S05]  /*04d0*/  FADD R7, R22, R19 ;  /* 0x0000001316077221 */ /* 0x000fca0000000000 */
[----:B------:R0:W-:Y:S01]  /*04e0*/  @P1 STG.E.128 desc[UR4][R8.64], R4 ;  /* 0x0000000408001986 */ /* 0x0001e2000c101d04 */
[C---:B-----5:R-:W-:Y:S01]  /*04f0*/  FADD R13, R17.reuse, R2 ;  /* 0x00000002110d7221 */ /* 0x060fe20000000000 */
[C---:B------:R-:W-:Y:S01]  /*0500*/  FADD R12, R17.reuse, R0 ;  /* 0x00000000110c7221 */ /* 0x040fe20000000000 */
[C---:B------:R-:W-:Y:S01]  /*0510*/  FADD R14, R17.reuse, R16 ;  /* 0x00000010110e7221 */ /* 0x040fe20000000000 */
[----:B------:R-:W-:Y:S01]  /*0520*/  FADD R15, R17, R18 ;  /* 0x00000012110f7221 */ /* 0x000fe20000000000 */
[----:B0-----:R-:W-:Y:S06]  /*0530*/  @!P0 EXIT ;  /* 0x000000000000894d */ /* 0x001fec0003800000 */
[----:B------:R-:W-:Y:S01]  /*0540*/  STG.E.128 desc[UR4][R20.64], R12 ;  /* 0x0000000c14007986 */ /* 0x000fe2000c101d04 */
[----:B------:R-:W-:Y:S05]  /*0550*/  EXIT ;  /* 0x000000000000794d */ /* 0x000fea0003800000 */
.L_x_0:
[----:B------:R-:W-:-:S00]  /*0560*/  BRA `(.L_x_0) ;  /* 0xfffffffc00fc7947 */ /* 0x000fc0000383ffff */
[----:B------:R-:W-:-:S00]  /*0570*/  NOP ;  /* 0x0000000000007918 */ /* 0x000fc00000000000 */
        /* <DEDUP_REMOVED lines=8> */
.L_x_1:


//--------------------- .nv.constant0.triton_poi_fused_convolution_55 --------------------------
	.section	.nv.constant0.triton_poi_fused_convolution_55,"a",@progbits
	.sectionflags	@""
	.align	4
.nv.constant0.triton_poi_fused_convolution_55:
	.zero		560
